//
// Generated by NVIDIA NVVM Compiler
//
// Compiler Build ID: CL-36424714
// Cuda compilation tools, release 13.0, V13.0.88
// Based on NVVM 20.0.0
//

.version 9.0
.target sm_100
.address_size 64

	// .globl	_Z11step_kernelP8Particlefi

.visible .entry _Z11step_kernelP8Particlefi(
	.param .u64 .ptr .align 1 _Z11step_kernelP8Particlefi_param_0,
	.param .f32 _Z11step_kernelP8Particlefi_param_1,
	.param .u32 _Z11step_kernelP8Particlefi_param_2
)
{
	.reg .pred 	%p<3>;
	.reg .b32 	%r<6>;
	.reg .b32 	%f<15>;
	.reg .b64 	%rd<5>;

	ld.param.u64 	%rd1, [_Z11step_kernelP8Particlefi_param_0];
	ld.param.f32 	%f1, [_Z11step_kernelP8Particlefi_param_1];
	ld.param.u32 	%r2, [_Z11step_kernelP8Particlefi_param_2];
	mov.u32 	%r3, %ctaid.x;
	mov.u32 	%r4, %ntid.x;
	mov.u32 	%r5, %tid.x;
	mad.lo.s32 	%r1, %r3, %r4, %r5;
	setp.ge.s32 	%p1, %r1, %r2;
	@%p1 bra 	$L__BB0_2;
	cvta.to.global.u64 	%rd2, %rd1;
	setp.neu.f32 	%p2, %f1, 0f00000000;
	selp.f32 	%f2, %f1, 0f3F800000, %p2;
	mul.wide.s32 	%rd3, %r1, 24;
	add.s64 	%rd4, %rd2, %rd3;
	ld.global.f32 	%f3, [%rd4+12];
	mul.f32 	%f4, %f2, %f3;
	st.global.f32 	[%rd4+12], %f4;
	ld.global.f32 	%f5, [%rd4+16];
	mul.f32 	%f6, %f2, %f5;
	st.global.f32 	[%rd4+16], %f6;
	ld.global.f32 	%f7, [%rd4+20];
	mul.f32 	%f8, %f2, %f7;
	st.global.f32 	[%rd4+20], %f8;
	ld.global.f32 	%f9, [%rd4];
	add.f32 	%f10, %f4, %f9;
	st.global.f32 	[%rd4], %f10;
	ld.global.f32 	%f11, [%rd4+4];
	add.f32 	%f12, %f6, %f11;
	st.global.f32 	[%rd4+4], %f12;
	ld.global.f32 	%f13, [%rd4+8];
	add.f32 	%f14, %f8, %f13;
	st.global.f32 	[%rd4+8], %f14;
$L__BB0_2:
	ret;

}


// ===== COMPILED SASS (sm_100) =====

	.target	sm_100

	.elftype	@"ET_EXEC"


//--------------------- .note.nv.tkinfo           --------------------------
	.section	.note.nv.tkinfo,"",@"SHT_NOTE"
	.sectionflags	@"SHF_NOTE_NV_TKINFO"
	.tkinfo
        /*0018*/ 	.word	0x00000002
        /*0030*/ 	.string	""
        /*0030*/ 	.string	"ptxas"
        /*0030*/ 	.string	"Cuda compilation tools, release 13.0, V13.0.88"
        /*0030*/ 	.string	"Build cuda_13.0.r13.0/compiler.36424714_0"
        /*0030*/ 	.string	"-arch sm_100 -m 64 "



//--------------------- .note.nv.cuinfo           --------------------------
	.section	.note.nv.cuinfo,"",@"SHT_NOTE"
	.sectionflags	@"SHF_NOTE_NV_CUINFO"
        /*0018*/ 	.short	0x0002
        /*001a*/ 	.short	0x0064
        /*001c*/ 	.short	0x0082
	.zero		2


//--------------------- .nv.info                  --------------------------
	.section	.nv.info,"",@"SHT_CUDA_INFO"
	.align	4


	//----- nvinfo : EIATTR_REGCOUNT
	.align		4
        /*0000*/ 	.byte	0x04, 0x2f
        /*0002*/ 	.short	(.L_1 - .L_0)
	.align		4
.L_0:
        /*0004*/ 	.word	index@(_Z11step_kernelP8Particlefi)
        /*0008*/ 	.word	0x00000012


	//----- nvinfo : EIATTR_FRAME_SIZE
	.align		4
.L_1:
        /*000c*/ 	.byte	0x04, 0x11
        /*000e*/ 	.short	(.L_3 - .L_2)
	.align		4
.L_2:
        /*0010*/ 	.word	index@(_Z11step_kernelP8Particlefi)
        /*0014*/ 	.word	0x00000000


	//----- nvinfo : EIATTR_MIN_STACK_SIZE
	.align		4
.L_3:
        /*0018*/ 	.byte	0x04, 0x12
        /*001a*/ 	.short	(.L_5 - .L_4)
	.align		4
.L_4:
        /*001c*/ 	.word	index@(_Z11step_kernelP8Particlefi)
        /*0020*/ 	.word	0x00000000
.L_5:


//--------------------- .nv.compat                --------------------------
	.section	.nv.compat,"",@"SHT_CUDA_COMPAT_INFO"
	.align	4
        /*0000*/ 	.byte	0x02, 0x09, 0x00, 0x00, 0x02, 0x02, 0x01, 0x00, 0x02, 0x05, 0x05, 0x00, 0x03, 0x07, 0x01, 0x01
        /*0010*/ 	.byte	0x02, 0x03, 0x00, 0x00, 0x02, 0x06, 0x01, 0x00, 0x04, 0x0b, 0x08, 0x00, 0x09, 0x00, 0x00, 0x00
        /*0020*/ 	.byte	0x00, 0x00, 0x00, 0x00


//--------------------- .nv.info._Z11step_kernelP8Particlefi --------------------------
	.section	.nv.info._Z11step_kernelP8Particlefi,"",@"SHT_CUDA_INFO"
	.sectionflags	@""
	.align	4


	//----- nvinfo : EIATTR_CUDA_API_VERSION
	.align		4
        /*0000*/ 	.byte	0x04, 0x37
        /*0002*/ 	.short	(.L_7 - .L_6)
.L_6:
        /*0004*/ 	.word	0x00000082


	//----- nvinfo : EIATTR_KPARAM_INFO
	.align		4
.L_7:
        /*0008*/ 	.byte	0x04, 0x17
        /*000a*/ 	.short	(.L_9 - .L_8)
.L_8:
        /*000c*/ 	.word	0x00000000
        /*0010*/ 	.short	0x0002
        /*0012*/ 	.short	0x000c
        /*0014*/ 	.byte	0x00, 0xf0, 0x11, 0x00


	//----- nvinfo : EIATTR_KPARAM_INFO
	.align		4
.L_9:
        /*0018*/ 	.byte	0x04, 0x17
        /*001a*/ 	.short	(.L_11 - .L_10)
.L_10:
        /*001c*/ 	.word	0x00000000
        /*0020*/ 	.short	0x0001
        /*0022*/ 	.short	0x0008
        /*0024*/ 	.byte	0x00, 0xf0, 0x11, 0x00


	//----- nvinfo : EIATTR_KPARAM_INFO
	.align		4
.L_11:
        /*0028*/ 	.byte	0x04, 0x17
        /*002a*/ 	.short	(.L_13 - .L_12)
.L_12:
        /*002c*/ 	.word	0x00000000
        /*0030*/ 	.short	0x0000
        /*0032*/ 	.short	0x0000
        /*0034*/ 	.byte	0x00, 0xf5, 0x21, 0x00


	//----- nvinfo : EIATTR_SPARSE_MMA_MASK
	.align		4
.L_13:
        /*0038*/ 	.byte	0x03, 0x50
        /*003a*/ 	.short	0x0000


	//----- nvinfo : EIATTR_MAXREG_COUNT
	.align		4
        /*003c*/ 	.byte	0x03, 0x1b
        /*003e*/ 	.short	0x00ff


	//----- nvinfo : EIATTR_MERCURY_ISA_VERSION
	.align		4
        /*0040*/ 	.byte	0x03, 0x5f
        /*0042*/ 	.short	0x0101


	//----- nvinfo : EIATTR_VRC_CTA_INIT_COUNT
	.align		4
        /*0044*/ 	.byte	0x02, 0x4a
	.zero		1
	.zero		1


	//----- nvinfo : EIATTR_EXIT_INSTR_OFFSETS
	.align		4
        /*0048*/ 	.byte	0x04, 0x1c
        /*004a*/ 	.short	(.L_15 - .L_14)


	//   ....[0]....
.L_14:
        /*004c*/ 	.word	0x00000070


	//   ....[1]....
        /*0050*/ 	.word	0x00000200


	//----- nvinfo : EIATTR_CBANK_PARAM_SIZE
	.align		4
.L_15:
        /*0054*/ 	.byte	0x03, 0x19
        /*0056*/ 	.short	0x0010


	//----- nvinfo : EIATTR_PARAM_CBANK
	.align		4
        /*0058*/ 	.byte	0x04, 0x0a
        /*005a*/ 	.short	(.L_17 - .L_16)
	.align		4
.L_16:
        /*005c*/ 	.word	index@(.nv.constant0._Z11step_kernelP8Particlefi)
        /*0060*/ 	.short	0x0380
        /*0062*/ 	.short	0x0010


	//----- nvinfo : EIATTR_SW_WAR
	.align		4
.L_17:
        /*0064*/ 	.byte	0x04, 0x36
        /*0066*/ 	.short	(.L_19 - .L_18)
.L_18:
        /*0068*/ 	.word	0x00000008
.L_19:


//--------------------- .nv.callgraph             --------------------------
	.section	.nv.callgraph,"",@"SHT_CUDA_CALLGRAPH"
	.align	4
	.sectionentsize	8
	.align		4
        /*0000*/ 	.word	0x00000000
	.align		4
        /*0004*/ 	.word	0xffffffff
	.align		4
        /*0008*/ 	.word	0x00000000
	.align		4
        /*000c*/ 	.word	0xfffffffe
	.align		4
        /*0010*/ 	.word	0x00000000
	.align		4
        /*0014*/ 	.word	0xfffffffd
	.align		4
        /*0018*/ 	.word	0x00000000
	.align		4
        /*001c*/ 	.word	0xfffffffc


//--------------------- .text._Z11step_kernelP8Particlefi --------------------------
	.section	.text._Z11step_kernelP8Particlefi,"ax",@progbits
	.align	128
        .global         _Z11step_kernelP8Particlefi
        .type           _Z11step_kernelP8Particlefi,@function
        .size           _Z11step_kernelP8Particlefi,(.L_x_1 - _Z11step_kernelP8Particlefi)
        .other          _Z11step_kernelP8Particlefi,@"STO_CUDA_ENTRY STV_DEFAULT"
_Z11step_kernelP8Particlefi:
.text._Z11step_kernelP8Particlefi:
[----:B------:R-:W-:Y:S01]  /*0000*/  LDC R1, c[0x0][0x37c] ;  /* 0x0000df00ff017b82 */ /* 0x000fe20000000800 */
[----:B------:R-:W0:Y:S07]  /*0010*/  S2R R0, SR_TID.X ;  /* 0x0000000000007919 */ /* 0x000e2e0000002100 */
[----:B------:R-:W0:Y:S01]  /*0020*/  S2UR UR4, SR_CTAID.X ;  /* 0x00000000000479c3 */ /* 0x000e220000002500 */
[----:B------:R-:W1:Y:S07]  /*0030*/  LDCU UR5, c[0x0][0x38c] ;  /* 0x00007180ff0577ac */ /* 0x000e6e0008000800 */
[----:B------:R-:W0:Y:S02]  /*0040*/  LDC R5, c[0x0][0x360] ;  /* 0x0000d800ff057b82 */ /* 0x000e240000000800 */
[----:B0-----:R-:W-:-:S05]  /*0050*/  IMAD R5, R5, UR4, R0 ;  /* 0x0000000405057c24 */ /* 0x001fca000f8e0200 */
[----:B-1----:R-:W-:-:S13]  /*0060*/  ISETP.GE.AND P0, PT, R5, UR5, PT ;  /* 0x0000000505007c0c */ /* 0x002fda000bf06270 */
[----:B------:R-:W-:Y:S05]  /*0070*/  @P0 EXIT ;  /* 0x000000000000094d */ /* 0x000fea0003800000 */
[----:B------:R-:W0:Y:S01]  /*0080*/  LDC.64 R2, c[0x0][0x380] ;  /* 0x0000e000ff027b82 */ /* 0x000e220000000a00 */
[----:B------:R-:W1:Y:S07]  /*0090*/  LDCU.64 UR4, c[0x0][0x358] ;  /* 0x00006b00ff0477ac */ /* 0x000e6e0008000a00 */
[----:B------:R-:W2:Y:S01]  /*00a0*/  LDC R0, c[0x0][0x388] ;  /* 0x0000e200ff007b82 */ /* 0x000ea20000000800 */
[----:B0-----:R-:W-:-:S05]  /*00b0*/  IMAD.WIDE R2, R5, 0x18, R2 ;  /* 0x0000001805027825 */ /* 0x001fca00078e0202 */
[----:B-1----:R-:W3:Y:S04]  /*00c0*/  LDG.E R5, desc[UR4][R2.64+0xc] ;  /* 0x00000c0402057981 */ /* 0x002ee8000c1e1900 */
[----:B------:R-:W4:Y:S04]  /*00d0*/  LDG.E R7, desc[UR4][R2.64+0x10] ;  /* 0x0000100402077981 */ /* 0x000f28000c1e1900 */
[----:B------:R-:W5:Y:S04]  /*00e0*/  LDG.E R9, desc[UR4][R2.64+0x14] ;  /* 0x0000140402097981 */ /* 0x000f68000c1e1900 */
[----:B------:R-:W5:Y:S04]  /*00f0*/  LDG.E R4, desc[UR4][R2.64] ;  /* 0x0000000402047981 */ /* 0x000f68000c1e1900 */
[----:B------:R-:W5:Y:S04]  /*0100*/  LDG.E R6, desc[UR4][R2.64+0x4] ;  /* 0x0000040402067981 */ /* 0x000f68000c1e1900 */
[----:B------:R-:W5:Y:S01]  /*0110*/  LDG.E R8, desc[UR4][R2.64+0x8] ;  /* 0x0000080402087981 */ /* 0x000f62000c1e1900 */
[----:B--2---:R-:W-:-:S04]  /*0120*/  FSETP.NEU.AND P0, PT, R0, RZ, PT ;  /* 0x000000ff0000720b */ /* 0x004fc80003f0d000 */
[----:B------:R-:W-:-:S05]  /*0130*/  FSEL R0, R0, 1, P0 ;  /* 0x3f80000000007808 */ /* 0x000fca0000000000 */
[C---:B---3--:R-:W-:Y:S01]  /*0140*/  FMUL R5, R0.reuse, R5 ;  /* 0x0000000500057220 */ /* 0x048fe20000400000 */
[----:B----4-:R-:W-:-:S04]  /*0150*/  FMUL R7, R0, R7 ;  /* 0x0000000700077220 */ /* 0x010fc80000400000 */
[----:B------:R-:W-:Y:S01]  /*0160*/  STG.E desc[UR4][R2.64+0xc], R5 ;  /* 0x00000c0502007986 */ /* 0x000fe2000c101904 */
[----:B-----5:R-:W-:-:S03]  /*0170*/  FMUL R9, R0, R9 ;  /* 0x0000000900097220 */ /* 0x020fc60000400000 */
[----:B------:R-:W-:Y:S01]  /*0180*/  STG.E desc[UR4][R2.64+0x10], R7 ;  /* 0x0000100702007986 */ /* 0x000fe2000c101904 */
[----:B------:R-:W-:-:S03]  /*0190*/  FADD R11, R5, R4 ;  /* 0x00000004050b7221 */ /* 0x000fc60000000000 */
[----:B------:R-:W-:Y:S01]  /*01a0*/  STG.E desc[UR4][R2.64+0x14], R9 ;  /* 0x0000140902007986 */ /* 0x000fe2000c101904 */
[----:B------:R-:W-:-:S03]  /*01b0*/  FADD R13, R7, R6 ;  /* 0x00000006070d7221 */ /* 0x000fc60000000000 */
[----:B------:R-:W-:Y:S01]  /*01c0*/  STG.E desc[UR4][R2.64], R11 ;  /* 0x0000000b02007986 */ /* 0x000fe2000c101904 */
[----:B------:R-:W-:-:S03]  /*01d0*/  FADD R15, R9, R8 ;  /* 0x00000008090f7221 */ /* 0x000fc60000000000 */
[----:B------:R-:W-:Y:S04]  /*01e0*/  STG.E desc[UR4][R2.64+0x4], R13 ;  /* 0x0000040d02007986 */ /* 0x000fe8000c101904 */
[----:B------:R-:W-:Y:S01]  /*01f0*/  STG.E desc[UR4][R2.64+0x8], R15 ;  /* 0x0000080f02007986 */ /* 0x000fe2000c101904 */
[----:B------:R-:W-:Y:S05]  /*0200*/  EXIT ;  /* 0x000000000000794d */ /* 0x000fea0003800000 */
.L_x_0:
[----:B------:R-:W-:-:S00]  /*0210*/  BRA `(.L_x_0) ;  /* 0xfffffffc00fc7947 */ /* 0x000fc0000383ffff */
[----:B------:R-:W-:-:S00]  /*0220*/  NOP ;  /* 0x0000000000007918 */ /* 0x000fc00000000000 */
        /* <DEDUP_REMOVED lines=13> */
.L_x_1:


//--------------------- .nv.shared.reserved.0     --------------------------
	.section	.nv.shared.reserved.0,"aw",@nobits
	.weak		__nv_reservedSMEM_offset_0_alias
	.size		__nv_reservedSMEM_offset_0_alias, 0, 64
	.other		__nv_reservedSMEM_offset_0_alias,@"STO_CUDA_RESERVED_SHARED STV_DEFAULT"
__nv_reservedSMEM_offset_0_alias:
	.zero		0
	.zero		64


//--------------------- .nv.constant0._Z11step_kernelP8Particlefi --------------------------
	.section	.nv.constant0._Z11step_kernelP8Particlefi,"a",@progbits
	.sectionflags	@""
	.align	4
.nv.constant0._Z11step_kernelP8Particlefi:
	.zero		912


//--------------------- SYMBOLS --------------------------

	.type		.nv.reservedSmem.offset0,@object
	.size		.nv.reservedSmem.offset0,0x4
